	.headerflags	@"EF_CUDA_TEXMODE_UNIFIED EF_CUDA_64BIT_ADDRESS EF_CUDA_ACCELERATORS EF_CUDA_SM90 EF_CUDA_VIRTUAL_SM(EF_CUDA_SM90)"
	.elftype	@"ET_EXEC"


//--------------------- .nv.info                  --------------------------
	.section	.nv.info,"",@"SHT_CUDA_INFO"
	.align	4


	//----- nvinfo : EIATTR_REGCOUNT
	.align		4
        /*0000*/ 	.byte	0x04, 0x2f
        /*0002*/ 	.short	(.L_1 - .L_0)
	.align		4
.L_0:
        /*0004*/ 	.word	index@(triton_poi_fused_cat_9)
        /*0008*/ 	.word	0x0000000e


	//----- nvinfo : EIATTR_MIN_STACK_SIZE
	.align		4
.L_1:
        /*000c*/ 	.byte	0x04, 0x12
        /*000e*/ 	.short	(.L_3 - .L_2)
	.align		4
.L_2:
        /*0010*/ 	.word	index@(triton_poi_fused_cat_9)
        /*0014*/ 	.word	0x00000000


	//----- nvinfo : EIATTR_FRAME_SIZE
	.align		4
.L_3:
        /*0018*/ 	.byte	0x04, 0x11
        /*001a*/ 	.short	(.L_5 - .L_4)
	.align		4
.L_4:
        /*001c*/ 	.word	index@(triton_poi_fused_cat_9)
        /*0020*/ 	.word	0x00000000


	//----- nvinfo : EIATTR_MIN_STACK_SIZE
	.align		4
.L_5:
        /*0024*/ 	.byte	0x04, 0x12
        /*0026*/ 	.short	(.L_7 - .L_6)
	.align		4
.L_6:
        /*0028*/ 	.word	index@(triton_poi_fused_cat_9)
        /*002c*/ 	.word	0x00000000
.L_7:


//--------------------- .nv.info.triton_poi_fused_cat_9 --------------------------
	.section	.nv.info.triton_poi_fused_cat_9,"",@"SHT_CUDA_INFO"
	.sectionflags	@""
	.align	4


	//----- nvinfo : EIATTR_CUDA_API_VERSION
	.align		4
        /*0000*/ 	.byte	0x04, 0x37
        /*0002*/ 	.short	(.L_9 - .L_8)
.L_8:
        /*0004*/ 	.word	0x0000007c


	//----- nvinfo : EIATTR_KPARAM_INFO
	.align		4
.L_9:
        /*0008*/ 	.byte	0x04, 0x17
        /*000a*/ 	.short	(.L_11 - .L_10)
.L_10:
        /*000c*/ 	.word	0x00000000
        /*0010*/ 	.short	0x0003
        /*0012*/ 	.short	0x0018
        /*0014*/ 	.byte	0x00, 0xf0, 0x11, 0x00


	//----- nvinfo : EIATTR_KPARAM_INFO
	.align		4
.L_11:
        /*0018*/ 	.byte	0x04, 0x17
        /*001a*/ 	.short	(.L_13 - .L_12)
.L_12:
        /*001c*/ 	.word	0x00000000
        /*0020*/ 	.short	0x0002
        /*0022*/ 	.short	0x0010
        /*0024*/ 	.byte	0x00, 0xf4, 0x21, 0x00


	//----- nvinfo : EIATTR_KPARAM_INFO
	.align		4
.L_13:
        /*0028*/ 	.byte	0x04, 0x17
        /*002a*/ 	.short	(.L_15 - .L_14)
.L_14:
        /*002c*/ 	.word	0x00000000
        /*0030*/ 	.short	0x0001
        /*0032*/ 	.short	0x0008
        /*0034*/ 	.byte	0x00, 0xf4, 0x21, 0x00


	//----- nvinfo : EIATTR_KPARAM_INFO
	.align		4
.L_15:
        /*0038*/ 	.byte	0x04, 0x17
        /*003a*/ 	.short	(.L_17 - .L_16)
.L_16:
        /*003c*/ 	.word	0x00000000
        /*0040*/ 	.short	0x0000
        /*0042*/ 	.short	0x0000
        /*0044*/ 	.byte	0x00, 0xf4, 0x21, 0x00


	//----- nvinfo : EIATTR_SPARSE_MMA_MASK
	.align		4
.L_17:
        /*0048*/ 	.byte	0x03, 0x50
        /*004a*/ 	.short	0x0000


	//----- nvinfo : EIATTR_MAXREG_COUNT
	.align		4
        /*004c*/ 	.byte	0x03, 0x1b
        /*004e*/ 	.short	0x00ff


	//----- nvinfo : EIATTR_EXIT_INSTR_OFFSETS
	.align		4
        /*0050*/ 	.byte	0x04, 0x1c
        /*0052*/ 	.short	(.L_19 - .L_18)


	//   ....[0]....
.L_18:
        /*0054*/ 	.word	0x00000260


	//   ....[1]....
        /*0058*/ 	.word	0x00000280


	//----- nvinfo : EIATTR_REQNTID
	.align		4
.L_19:
        /*005c*/ 	.byte	0x04, 0x10
        /*005e*/ 	.short	(.L_21 - .L_20)
.L_20:
        /*0060*/ 	.word	0x00000080
        /*0064*/ 	.word	0x00000001
        /*0068*/ 	.word	0x00000001


	//----- nvinfo : EIATTR_CBANK_PARAM_SIZE
	.align		4
.L_21:
        /*006c*/ 	.byte	0x03, 0x19
        /*006e*/ 	.short	0x001c


	//----- nvinfo : EIATTR_PARAM_CBANK
	.align		4
        /*0070*/ 	.byte	0x04, 0x0a
        /*0072*/ 	.short	(.L_23 - .L_22)
	.align		4
.L_22:
        /*0074*/ 	.word	index@(.nv.constant0.triton_poi_fused_cat_9)
        /*0078*/ 	.short	0x0210
        /*007a*/ 	.short	0x001c


	//----- nvinfo : EIATTR_SW_WAR
	.align		4
.L_23:
        /*007c*/ 	.byte	0x04, 0x36
        /*007e*/ 	.short	(.L_25 - .L_24)
.L_24:
        /*0080*/ 	.word	0x00000008
.L_25:


//--------------------- .nv.callgraph             --------------------------
	.section	.nv.callgraph,"",@"SHT_CUDA_CALLGRAPH"
	.align	4
	.sectionentsize	8
	.align		4
        /*0000*/ 	.word	0x00000000
	.align		4
        /*0004*/ 	.word	0xffffffff
	.align		4
        /*0008*/ 	.word	0x00000000
	.align		4
        /*000c*/ 	.word	0xfffffffe
	.align		4
        /*0010*/ 	.word	0x00000000
	.align		4
        /*0014*/ 	.word	0xfffffffd
	.align		4
        /*0018*/ 	.word	0x00000000
	.align		4
        /*001c*/ 	.word	0xfffffffc


//--------------------- .text.triton_poi_fused_cat_9 --------------------------
	.section	.text.triton_poi_fused_cat_9,"ax",@progbits
	.align	128
        .global         triton_poi_fused_cat_9
        .type           triton_poi_fused_cat_9,@function
        .size           triton_poi_fused_cat_9,(.L_x_1 - triton_poi_fused_cat_9)
        .other          triton_poi_fused_cat_9,@"STO_CUDA_ENTRY STV_DEFAULT"
triton_poi_fused_cat_9:
.text.triton_poi_fused_cat_9:
[----:B------:R-:W0:Y:S02]  /*0000*/  LDC R1, c[0x0][0x28] ;  /* 0x00000a00ff017b82 */ /* 0x000e240000000800 */
[----:B------:R-:W1:Y:S01]  /*0010*/  S2R R0, SR_TID.X ;  /* 0x0000000000007919 */ /* 0x000e620000002100 */
[----:B------:R-:W2:Y:S01]  /*0020*/  LDC.64 R4, c[0x0][0x210] ;  /* 0x00008400ff047b82 */ /* 0x000ea20000000a00 */
[----:B------:R-:W-:Y:S01]  /*0030*/  CS2R R10, SRZ ;  /* 0x00000000000a7805 */ /* 0x000fe2000001ff00 */
[----:B------:R-:W-:Y:S01]  /*0040*/  ULDC.64 UR4, c[0x0][0x208] ;  /* 0x0000820000047ab9 */ /* 0x000fe20000000a00 */
[----:B------:R-:W3:Y:S01]  /*0050*/  S2R R9, SR_CTAID.X ;  /* 0x0000000000097919 */ /* 0x000ee20000002500 */
[----:B-1----:R-:W-:-:S05]  /*0060*/  IMAD.SHL.U32 R0, R0, 0x2, RZ ;  /* 0x0000000200007824 */ /* 0x002fca00078e00ff */
[----:B------:R-:W-:-:S05]  /*0070*/  LOP3.LUT R0, R0, 0xfe, RZ, 0xc0, !PT ;  /* 0x000000fe00007812 */ /* 0x000fca00078ec0ff */
[----:B---3--:R-:W-:Y:S01]  /*0080*/  IMAD R0, R9, 0x100, R0 ;  /* 0x0000010009007824 */ /* 0x008fe200078e0200 */
[----:B------:R-:W-:-:S04]  /*0090*/  SHF.R.S32.HI R9, RZ, 0x17, R9 ;  /* 0x00000017ff097819 */ /* 0x000fc80000011409 */
[----:B------:R-:W-:Y:S02]  /*00a0*/  SHF.R.S32.HI R3, RZ, 0x1f, R0 ;  /* 0x0000001fff037819 */ /* 0x000fe40000011400 */
[----:B------:R-:W-:Y:S02]  /*00b0*/  SGXT R9, R9, 0x1 ;  /* 0x000000010909781a */ /* 0x000fe40000000200 */
[-C--:B------:R-:W-:Y:S02]  /*00c0*/  LEA.HI R6, R3, R0.reuse, RZ, 0x4 ;  /* 0x0000000003067211 */ /* 0x080fe400078f20ff */
[----:B------:R-:W1:Y:S01]  /*00d0*/  LDC.64 R2, c[0x0][0x218] ;  /* 0x00008600ff027b82 */ /* 0x000e620000000a00 */
[----:B------:R-:W-:Y:S02]  /*00e0*/  LEA.HI R9, R9, R0, RZ, 0x5 ;  /* 0x0000000009097211 */ /* 0x000fe400078f28ff */
[----:B------:R-:W-:Y:S02]  /*00f0*/  SHF.R.S32.HI R7, RZ, 0x4, R6 ;  /* 0x00000004ff077819 */ /* 0x000fe40000011406 */
[----:B------:R-:W-:-:S02]  /*0100*/  ISETP.GE.AND P2, PT, R0, 0x100, PT ;  /* 0x000001000000780c */ /* 0x000fc40003f46270 */
[----:B------:R-:W-:-:S04]  /*0110*/  LEA.HI R8, R6, R7, RZ, 0x1 ;  /* 0x0000000706087211 */ /* 0x000fc800078f08ff */
[----:B------:R-:W-:-:S05]  /*0120*/  LOP3.LUT R8, R8, 0xfffffffe, RZ, 0xc0, !PT ;  /* 0xfffffffe08087812 */ /* 0x000fca00078ec0ff */
[----:B------:R-:W-:Y:S01]  /*0130*/  IMAD.IADD R8, R7, 0x1, -R8 ;  /* 0x0000000107087824 */ /* 0x000fe200078e0a08 */
[----:B------:R-:W-:Y:S02]  /*0140*/  LOP3.LUT R7, R6, 0xfffffff0, RZ, 0xc0, !PT ;  /* 0xfffffff006077812 */ /* 0x000fe400078ec0ff */
[----:B------:R-:W-:Y:S02]  /*0150*/  SHF.R.S32.HI R6, RZ, 0x5, R9 ;  /* 0x00000005ff067819 */ /* 0x000fe40000011409 */
[----:B------:R-:W-:Y:S01]  /*0160*/  ISETP.GE.AND P3, PT, R8, 0x1, PT ;  /* 0x000000010800780c */ /* 0x000fe20003f66270 */
[----:B------:R-:W-:Y:S01]  /*0170*/  IMAD.IADD R7, R0, 0x1, -R7 ;  /* 0x0000000100077824 */ /* 0x000fe200078e0a07 */
[----:B------:R-:W-:Y:S02]  /*0180*/  ISETP.GT.AND P1, PT, R8, RZ, !P2 ;  /* 0x000000ff0800720c */ /* 0x000fe40005724270 */
[----:B------:R-:W-:Y:S02]  /*0190*/  CS2R R8, SRZ ;  /* 0x0000000000087805 */ /* 0x000fe4000001ff00 */
[----:B------:R-:W-:Y:S01]  /*01a0*/  ISETP.LT.AND P0, PT, R0, 0x100, !P3 ;  /* 0x000001000000780c */ /* 0x000fe20005f01270 */
[----:B------:R-:W-:-:S04]  /*01b0*/  IMAD R7, R6, 0x10, R7 ;  /* 0x0000001006077824 */ /* 0x000fc800078e0207 */
[----:B--2---:R-:W-:-:S04]  /*01c0*/  IMAD.WIDE R4, R7, 0x4, R4 ;  /* 0x0000000407047825 */ /* 0x004fc800078e0204 */
[----:B-1----:R-:W-:Y:S02]  /*01d0*/  IMAD.WIDE R2, R7, 0x4, R2 ;  /* 0x0000000407027825 */ /* 0x002fe400078e0202 */
[----:B------:R-:W1:Y:S02]  /*01e0*/  LDC.64 R6, c[0x0][0x220] ;  /* 0x00008800ff067b82 */ /* 0x000e640000000a00 */
[----:B------:R-:W2:Y:S04]  /*01f0*/  @P0 LDG.E.EL.64 R8, desc[UR4][R4.64] ;  /* 0x0000000404080981 */ /* 0x000ea8000c2e1b00 */
[----:B------:R-:W3:Y:S01]  /*0200*/  @P1 LDG.E.EL.64 R10, desc[UR4][R2.64] ;  /* 0x00000004020a1981 */ /* 0x000ee2000c2e1b00 */
[----:B-1----:R-:W-:Y:S01]  /*0210*/  IMAD.WIDE R6, R0, 0x4, R6 ;  /* 0x0000000400067825 */ /* 0x002fe200078e0206 */
[----:B--2---:R-:W-:-:S02]  /*0220*/  SEL R8, R8, RZ, P0 ;  /* 0x000000ff08087207 */ /* 0x004fc40000000000 */
[----:B------:R-:W-:Y:S02]  /*0230*/  SEL R9, R9, RZ, P0 ;  /* 0x000000ff09097207 */ /* 0x000fe40000000000 */
[----:B---3--:R-:W-:Y:S02]  /*0240*/  @P3 SEL R8, R10, RZ, P1 ;  /* 0x000000ff0a083207 */ /* 0x008fe40000800000 */
[----:B------:R-:W-:Y:S01]  /*0250*/  @P3 SEL R9, R11, RZ, P1 ;  /* 0x000000ff0b093207 */ /* 0x000fe20000800000 */
[----:B------:R-:W-:Y:S06]  /*0260*/  @P2 EXIT ;  /* 0x000000000000294d */ /* 0x000fec0003800000 */
[----:B------:R-:W-:Y:S01]  /*0270*/  STG.E.64 desc[UR4][R6.64], R8 ;  /* 0x0000000806007986 */ /* 0x000fe2000c101b04 */
[----:B------:R-:W-:Y:S05]  /*0280*/  EXIT ;  /* 0x000000000000794d */ /* 0x000fea0003800000 */
.L_x_0:
[----:B------:R-:W-:-:S00]  /*0290*/  BRA `(.L_x_0) ;  /* 0xfffffffc00fc7947 */ /* 0x000fc0000383ffff */
[----:B------:R-:W-:-:S00]  /*02a0*/  NOP ;  /* 0x0000000000007918 */ /* 0x000fc00000000000 */
        /* <DEDUP_REMOVED lines=13> */
.L_x_1:


//--------------------- .nv.constant0.triton_poi_fused_cat_9 --------------------------
	.section	.nv.constant0.triton_poi_fused_cat_9,"a",@progbits
	.sectionflags	@""
	.align	4
.nv.constant0.triton_poi_fused_cat_9:
	.zero		556
